//
// Generated by NVIDIA NVVM Compiler
//
// Compiler Build ID: CL-36424714
// Cuda compilation tools, release 13.0, V13.0.88
// Based on NVVM 20.0.0
//

.version 9.0
.target sm_100
.address_size 64

	// .globl	_Z17kernel_sleep_warmv

.visible .entry _Z17kernel_sleep_warmv()
{
	.reg .b32 	%r<101>;

	mov.b32 	%r100, 1000;
	// begin inline asm
	nanosleep.u32 %r100;
	// end inline asm
	// begin inline asm
	nanosleep.u32 %r100;
	// end inline asm
	// begin inline asm
	nanosleep.u32 %r100;
	// end inline asm
	// begin inline asm
	nanosleep.u32 %r100;
	// end inline asm
	// begin inline asm
	nanosleep.u32 %r100;
	// end inline asm
	// begin inline asm
	nanosleep.u32 %r100;
	// end inline asm
	// begin inline asm
	nanosleep.u32 %r100;
	// end inline asm
	// begin inline asm
	nanosleep.u32 %r100;
	// end inline asm
	// begin inline asm
	nanosleep.u32 %r100;
	// end inline asm
	// begin inline asm
	nanosleep.u32 %r100;
	// end inline asm
	// begin inline asm
	nanosleep.u32 %r100;
	// end inline asm
	// begin inline asm
	nanosleep.u32 %r100;
	// end inline asm
	// begin inline asm
	nanosleep.u32 %r100;
	// end inline asm
	// begin inline asm
	nanosleep.u32 %r100;
	// end inline asm
	// begin inline asm
	nanosleep.u32 %r100;
	// end inline asm
	// begin inline asm
	nanosleep.u32 %r100;
	// end inline asm
	// begin inline asm
	nanosleep.u32 %r100;
	// end inline asm
	// begin inline asm
	nanosleep.u32 %r100;
	// end inline asm
	// begin inline asm
	nanosleep.u32 %r100;
	// end inline asm
	// begin inline asm
	nanosleep.u32 %r100;
	// end inline asm
	// begin inline asm
	nanosleep.u32 %r100;
	// end inline asm
	// begin inline asm
	nanosleep.u32 %r100;
	// end inline asm
	// begin inline asm
	nanosleep.u32 %r100;
	// end inline asm
	// begin inline asm
	nanosleep.u32 %r100;
	// end inline asm
	// begin inline asm
	nanosleep.u32 %r100;
	// end inline asm
	// begin inline asm
	nanosleep.u32 %r100;
	// end inline asm
	// begin inline asm
	nanosleep.u32 %r100;
	// end inline asm
	// begin inline asm
	nanosleep.u32 %r100;
	// end inline asm
	// begin inline asm
	nanosleep.u32 %r100;
	// end inline asm
	// begin inline asm
	nanosleep.u32 %r100;
	// end inline asm
	// begin inline asm
	nanosleep.u32 %r100;
	// end inline asm
	// begin inline asm
	nanosleep.u32 %r100;
	// end inline asm
	// begin inline asm
	nanosleep.u32 %r100;
	// end inline asm
	// begin inline asm
	nanosleep.u32 %r100;
	// end inline asm
	// begin inline asm
	nanosleep.u32 %r100;
	// end inline asm
	// begin inline asm
	nanosleep.u32 %r100;
	// end inline asm
	// begin inline asm
	nanosleep.u32 %r100;
	// end inline asm
	// begin inline asm
	nanosleep.u32 %r100;
	// end inline asm
	// begin inline asm
	nanosleep.u32 %r100;
	// end inline asm
	// begin inline asm
	nanosleep.u32 %r100;
	// end inline asm
	// begin inline asm
	nanosleep.u32 %r100;
	// end inline asm
	// begin inline asm
	nanosleep.u32 %r100;
	// end inline asm
	// begin inline asm
	nanosleep.u32 %r100;
	// end inline asm
	// begin inline asm
	nanosleep.u32 %r100;
	// end inline asm
	// begin inline asm
	nanosleep.u32 %r100;
	// end inline asm
	// begin inline asm
	nanosleep.u32 %r100;
	// end inline asm
	// begin inline asm
	nanosleep.u32 %r100;
	// end inline asm
	// begin inline asm
	nanosleep.u32 %r100;
	// end inline asm
	// begin inline asm
	nanosleep.u32 %r100;
	// end inline asm
	// begin inline asm
	nanosleep.u32 %r100;
	// end inline asm
	// begin inline asm
	nanosleep.u32 %r100;
	// end inline asm
	// begin inline asm
	nanosleep.u32 %r100;
	// end inline asm
	// begin inline asm
	nanosleep.u32 %r100;
	// end inline asm
	// begin inline asm
	nanosleep.u32 %r100;
	// end inline asm
	// begin inline asm
	nanosleep.u32 %r100;
	// end inline asm
	// begin inline asm
	nanosleep.u32 %r100;
	// end inline asm
	// begin inline asm
	nanosleep.u32 %r100;
	// end inline asm
	// begin inline asm
	nanosleep.u32 %r100;
	// end inline asm
	// begin inline asm
	nanosleep.u32 %r100;
	// end inline asm
	// begin inline asm
	nanosleep.u32 %r100;
	// end inline asm
	// begin inline asm
	nanosleep.u32 %r100;
	// end inline asm
	// begin inline asm
	nanosleep.u32 %r100;
	// end inline asm
	// begin inline asm
	nanosleep.u32 %r100;
	// end inline asm
	// begin inline asm
	nanosleep.u32 %r100;
	// end inline asm
	// begin inline asm
	nanosleep.u32 %r100;
	// end inline asm
	// begin inline asm
	nanosleep.u32 %r100;
	// end inline asm
	// begin inline asm
	nanosleep.u32 %r100;
	// end inline asm
	// begin inline asm
	nanosleep.u32 %r100;
	// end inline asm
	// begin inline asm
	nanosleep.u32 %r100;
	// end inline asm
	// begin inline asm
	nanosleep.u32 %r100;
	// end inline asm
	// begin inline asm
	nanosleep.u32 %r100;
	// end inline asm
	// begin inline asm
	nanosleep.u32 %r100;
	// end inline asm
	// begin inline asm
	nanosleep.u32 %r100;
	// end inline asm
	// begin inline asm
	nanosleep.u32 %r100;
	// end inline asm
	// begin inline asm
	nanosleep.u32 %r100;
	// end inline asm
	// begin inline asm
	nanosleep.u32 %r100;
	// end inline asm
	// begin inline asm
	nanosleep.u32 %r100;
	// end inline asm
	// begin inline asm
	nanosleep.u32 %r100;
	// end inline asm
	// begin inline asm
	nanosleep.u32 %r100;
	// end inline asm
	// begin inline asm
	nanosleep.u32 %r100;
	// end inline asm
	// begin inline asm
	nanosleep.u32 %r100;
	// end inline asm
	// begin inline asm
	nanosleep.u32 %r100;
	// end inline asm
	// begin inline asm
	nanosleep.u32 %r100;
	// end inline asm
	// begin inline asm
	nanosleep.u32 %r100;
	// end inline asm
	// begin inline asm
	nanosleep.u32 %r100;
	// end inline asm
	// begin inline asm
	nanosleep.u32 %r100;
	// end inline asm
	// begin inline asm
	nanosleep.u32 %r100;
	// end inline asm
	// begin inline asm
	nanosleep.u32 %r100;
	// end inline asm
	// begin inline asm
	nanosleep.u32 %r100;
	// end inline asm
	// begin inline asm
	nanosleep.u32 %r100;
	// end inline asm
	// begin inline asm
	nanosleep.u32 %r100;
	// end inline asm
	// begin inline asm
	nanosleep.u32 %r100;
	// end inline asm
	// begin inline asm
	nanosleep.u32 %r100;
	// end inline asm
	// begin inline asm
	nanosleep.u32 %r100;
	// end inline asm
	// begin inline asm
	nanosleep.u32 %r100;
	// end inline asm
	// begin inline asm
	nanosleep.u32 %r100;
	// end inline asm
	// begin inline asm
	nanosleep.u32 %r100;
	// end inline asm
	// begin inline asm
	nanosleep.u32 %r100;
	// end inline asm
	// begin inline asm
	nanosleep.u32 %r100;
	// end inline asm
	// begin inline asm
	nanosleep.u32 %r100;
	// end inline asm
	ret;

}
	// .globl	_Z13kernel_sleep0v
.visible .entry _Z13kernel_sleep0v()
{
	.reg .b32 	%r<101>;

	mov.b32 	%r100, 1000;
	// begin inline asm
	nanosleep.u32 %r100;
	// end inline asm
	// begin inline asm
	nanosleep.u32 %r100;
	// end inline asm
	// begin inline asm
	nanosleep.u32 %r100;
	// end inline asm
	// begin inline asm
	nanosleep.u32 %r100;
	// end inline asm
	// begin inline asm
	nanosleep.u32 %r100;
	// end inline asm
	// begin inline asm
	nanosleep.u32 %r100;
	// end inline asm
	// begin inline asm
	nanosleep.u32 %r100;
	// end inline asm
	// begin inline asm
	nanosleep.u32 %r100;
	// end inline asm
	// begin inline asm
	nanosleep.u32 %r100;
	// end inline asm
	// begin inline asm
	nanosleep.u32 %r100;
	// end inline asm
	// begin inline asm
	nanosleep.u32 %r100;
	// end inline asm
	// begin inline asm
	nanosleep.u32 %r100;
	// end inline asm
	// begin inline asm
	nanosleep.u32 %r100;
	// end inline asm
	// begin inline asm
	nanosleep.u32 %r100;
	// end inline asm
	// begin inline asm
	nanosleep.u32 %r100;
	// end inline asm
	// begin inline asm
	nanosleep.u32 %r100;
	// end inline asm
	// begin inline asm
	nanosleep.u32 %r100;
	// end inline asm
	// begin inline asm
	nanosleep.u32 %r100;
	// end inline asm
	// begin inline asm
	nanosleep.u32 %r100;
	// end inline asm
	// begin inline asm
	nanosleep.u32 %r100;
	// end inline asm
	// begin inline asm
	nanosleep.u32 %r100;
	// end inline asm
	// begin inline asm
	nanosleep.u32 %r100;
	// end inline asm
	// begin inline asm
	nanosleep.u32 %r100;
	// end inline asm
	// begin inline asm
	nanosleep.u32 %r100;
	// end inline asm
	// begin inline asm
	nanosleep.u32 %r100;
	// end inline asm
	// begin inline asm
	nanosleep.u32 %r100;
	// end inline asm
	// begin inline asm
	nanosleep.u32 %r100;
	// end inline asm
	// begin inline asm
	nanosleep.u32 %r100;
	// end inline asm
	// begin inline asm
	nanosleep.u32 %r100;
	// end inline asm
	// begin inline asm
	nanosleep.u32 %r100;
	// end inline asm
	// begin inline asm
	nanosleep.u32 %r100;
	// end inline asm
	// begin inline asm
	nanosleep.u32 %r100;
	// end inline asm
	// begin inline asm
	nanosleep.u32 %r100;
	// end inline asm
	// begin inline asm
	nanosleep.u32 %r100;
	// end inline asm
	// begin inline asm
	nanosleep.u32 %r100;
	// end inline asm
	// begin inline asm
	nanosleep.u32 %r100;
	// end inline asm
	// begin inline asm
	nanosleep.u32 %r100;
	// end inline asm
	// begin inline asm
	nanosleep.u32 %r100;
	// end inline asm
	// begin inline asm
	nanosleep.u32 %r100;
	// end inline asm
	// begin inline asm
	nanosleep.u32 %r100;
	// end inline asm
	// begin inline asm
	nanosleep.u32 %r100;
	// end inline asm
	// begin inline asm
	nanosleep.u32 %r100;
	// end inline asm
	// begin inline asm
	nanosleep.u32 %r100;
	// end inline asm
	// begin inline asm
	nanosleep.u32 %r100;
	// end inline asm
	// begin inline asm
	nanosleep.u32 %r100;
	// end inline asm
	// begin inline asm
	nanosleep.u32 %r100;
	// end inline asm
	// begin inline asm
	nanosleep.u32 %r100;
	// end inline asm
	// begin inline asm
	nanosleep.u32 %r100;
	// end inline asm
	// begin inline asm
	nanosleep.u32 %r100;
	// end inline asm
	// begin inline asm
	nanosleep.u32 %r100;
	// end inline asm
	// begin inline asm
	nanosleep.u32 %r100;
	// end inline asm
	// begin inline asm
	nanosleep.u32 %r100;
	// end inline asm
	// begin inline asm
	nanosleep.u32 %r100;
	// end inline asm
	// begin inline asm
	nanosleep.u32 %r100;
	// end inline asm
	// begin inline asm
	nanosleep.u32 %r100;
	// end inline asm
	// begin inline asm
	nanosleep.u32 %r100;
	// end inline asm
	// begin inline asm
	nanosleep.u32 %r100;
	// end inline asm
	// begin inline asm
	nanosleep.u32 %r100;
	// end inline asm
	// begin inline asm
	nanosleep.u32 %r100;
	// end inline asm
	// begin inline asm
	nanosleep.u32 %r100;
	// end inline asm
	// begin inline asm
	nanosleep.u32 %r100;
	// end inline asm
	// begin inline asm
	nanosleep.u32 %r100;
	// end inline asm
	// begin inline asm
	nanosleep.u32 %r100;
	// end inline asm
	// begin inline asm
	nanosleep.u32 %r100;
	// end inline asm
	// begin inline asm
	nanosleep.u32 %r100;
	// end inline asm
	// begin inline asm
	nanosleep.u32 %r100;
	// end inline asm
	// begin inline asm
	nanosleep.u32 %r100;
	// end inline asm
	// begin inline asm
	nanosleep.u32 %r100;
	// end inline asm
	// begin inline asm
	nanosleep.u32 %r100;
	// end inline asm
	// begin inline asm
	nanosleep.u32 %r100;
	// end inline asm
	// begin inline asm
	nanosleep.u32 %r100;
	// end inline asm
	// begin inline asm
	nanosleep.u32 %r100;
	// end inline asm
	// begin inline asm
	nanosleep.u32 %r100;
	// end inline asm
	// begin inline asm
	nanosleep.u32 %r100;
	// end inline asm
	// begin inline asm
	nanosleep.u32 %r100;
	// end inline asm
	// begin inline asm
	nanosleep.u32 %r100;
	// end inline asm
	// begin inline asm
	nanosleep.u32 %r100;
	// end inline asm
	// begin inline asm
	nanosleep.u32 %r100;
	// end inline asm
	// begin inline asm
	nanosleep.u32 %r100;
	// end inline asm
	// begin inline asm
	nanosleep.u32 %r100;
	// end inline asm
	// begin inline asm
	nanosleep.u32 %r100;
	// end inline asm
	// begin inline asm
	nanosleep.u32 %r100;
	// end inline asm
	// begin inline asm
	nanosleep.u32 %r100;
	// end inline asm
	// begin inline asm
	nanosleep.u32 %r100;
	// end inline asm
	// begin inline asm
	nanosleep.u32 %r100;
	// end inline asm
	// begin inline asm
	nanosleep.u32 %r100;
	// end inline asm
	// begin inline asm
	nanosleep.u32 %r100;
	// end inline asm
	// begin inline asm
	nanosleep.u32 %r100;
	// end inline asm
	// begin inline asm
	nanosleep.u32 %r100;
	// end inline asm
	// begin inline asm
	nanosleep.u32 %r100;
	// end inline asm
	// begin inline asm
	nanosleep.u32 %r100;
	// end inline asm
	// begin inline asm
	nanosleep.u32 %r100;
	// end inline asm
	// begin inline asm
	nanosleep.u32 %r100;
	// end inline asm
	// begin inline asm
	nanosleep.u32 %r100;
	// end inline asm
	// begin inline asm
	nanosleep.u32 %r100;
	// end inline asm
	// begin inline asm
	nanosleep.u32 %r100;
	// end inline asm
	// begin inline asm
	nanosleep.u32 %r100;
	// end inline asm
	// begin inline asm
	nanosleep.u32 %r100;
	// end inline asm
	// begin inline asm
	nanosleep.u32 %r100;
	// end inline asm
	// begin inline asm
	nanosleep.u32 %r100;
	// end inline asm
	ret;

}
	// .globl	_Z13kernel_sleep1v
.visible .entry _Z13kernel_sleep1v()
{
	.reg .b32 	%r<101>;

	mov.b32 	%r100, 1000;
	// begin inline asm
	nanosleep.u32 %r100;
	// end inline asm
	// begin inline asm
	nanosleep.u32 %r100;
	// end inline asm
	// begin inline asm
	nanosleep.u32 %r100;
	// end inline asm
	// begin inline asm
	nanosleep.u32 %r100;
	// end inline asm
	// begin inline asm
	nanosleep.u32 %r100;
	// end inline asm
	// begin inline asm
	nanosleep.u32 %r100;
	// end inline asm
	// begin inline asm
	nanosleep.u32 %r100;
	// end inline asm
	// begin inline asm
	nanosleep.u32 %r100;
	// end inline asm
	// begin inline asm
	nanosleep.u32 %r100;
	// end inline asm
	// begin inline asm
	nanosleep.u32 %r100;
	// end inline asm
	// begin inline asm
	nanosleep.u32 %r100;
	// end inline asm
	// begin inline asm
	nanosleep.u32 %r100;
	// end inline asm
	// begin inline asm
	nanosleep.u32 %r100;
	// end inline asm
	// begin inline asm
	nanosleep.u32 %r100;
	// end inline asm
	// begin inline asm
	nanosleep.u32 %r100;
	// end inline asm
	// begin inline asm
	nanosleep.u32 %r100;
	// end inline asm
	// begin inline asm
	nanosleep.u32 %r100;
	// end inline asm
	// begin inline asm
	nanosleep.u32 %r100;
	// end inline asm
	// begin inline asm
	nanosleep.u32 %r100;
	// end inline asm
	// begin inline asm
	nanosleep.u32 %r100;
	// end inline asm
	// begin inline asm
	nanosleep.u32 %r100;
	// end inline asm
	// begin inline asm
	nanosleep.u32 %r100;
	// end inline asm
	// begin inline asm
	nanosleep.u32 %r100;
	// end inline asm
	// begin inline asm
	nanosleep.u32 %r100;
	// end inline asm
	// begin inline asm
	nanosleep.u32 %r100;
	// end inline asm
	// begin inline asm
	nanosleep.u32 %r100;
	// end inline asm
	// begin inline asm
	nanosleep.u32 %r100;
	// end inline asm
	// begin inline asm
	nanosleep.u32 %r100;
	// end inline asm
	// begin inline asm
	nanosleep.u32 %r100;
	// end inline asm
	// begin inline asm
	nanosleep.u32 %r100;
	// end inline asm
	// begin inline asm
	nanosleep.u32 %r100;
	// end inline asm
	// begin inline asm
	nanosleep.u32 %r100;
	// end inline asm
	// begin inline asm
	nanosleep.u32 %r100;
	// end inline asm
	// begin inline asm
	nanosleep.u32 %r100;
	// end inline asm
	// begin inline asm
	nanosleep.u32 %r100;
	// end inline asm
	// begin inline asm
	nanosleep.u32 %r100;
	// end inline asm
	// begin inline asm
	nanosleep.u32 %r100;
	// end inline asm
	// begin inline asm
	nanosleep.u32 %r100;
	// end inline asm
	// begin inline asm
	nanosleep.u32 %r100;
	// end inline asm
	// begin inline asm
	nanosleep.u32 %r100;
	// end inline asm
	// begin inline asm
	nanosleep.u32 %r100;
	// end inline asm
	// begin inline asm
	nanosleep.u32 %r100;
	// end inline asm
	// begin inline asm
	nanosleep.u32 %r100;
	// end inline asm
	// begin inline asm
	nanosleep.u32 %r100;
	// end inline asm
	// begin inline asm
	nanosleep.u32 %r100;
	// end inline asm
	// begin inline asm
	nanosleep.u32 %r100;
	// end inline asm
	// begin inline asm
	nanosleep.u32 %r100;
	// end inline asm
	// begin inline asm
	nanosleep.u32 %r100;
	// end inline asm
	// begin inline asm
	nanosleep.u32 %r100;
	// end inline asm
	// begin inline asm
	nanosleep.u32 %r100;
	// end inline asm
	// begin inline asm
	nanosleep.u32 %r100;
	// end inline asm
	// begin inline asm
	nanosleep.u32 %r100;
	// end inline asm
	// begin inline asm
	nanosleep.u32 %r100;
	// end inline asm
	// begin inline asm
	nanosleep.u32 %r100;
	// end inline asm
	// begin inline asm
	nanosleep.u32 %r100;
	// end inline asm
	// begin inline asm
	nanosleep.u32 %r100;
	// end inline asm
	// begin inline asm
	nanosleep.u32 %r100;
	// end inline asm
	// begin inline asm
	nanosleep.u32 %r100;
	// end inline asm
	// begin inline asm
	nanosleep.u32 %r100;
	// end inline asm
	// begin inline asm
	nanosleep.u32 %r100;
	// end inline asm
	// begin inline asm
	nanosleep.u32 %r100;
	// end inline asm
	// begin inline asm
	nanosleep.u32 %r100;
	// end inline asm
	// begin inline asm
	nanosleep.u32 %r100;
	// end inline asm
	// begin inline asm
	nanosleep.u32 %r100;
	// end inline asm
	// begin inline asm
	nanosleep.u32 %r100;
	// end inline asm
	// begin inline asm
	nanosleep.u32 %r100;
	// end inline asm
	// begin inline asm
	nanosleep.u32 %r100;
	// end inline asm
	// begin inline asm
	nanosleep.u32 %r100;
	// end inline asm
	// begin inline asm
	nanosleep.u32 %r100;
	// end inline asm
	// begin inline asm
	nanosleep.u32 %r100;
	// end inline asm
	// begin inline asm
	nanosleep.u32 %r100;
	// end inline asm
	// begin inline asm
	nanosleep.u32 %r100;
	// end inline asm
	// begin inline asm
	nanosleep.u32 %r100;
	// end inline asm
	// begin inline asm
	nanosleep.u32 %r100;
	// end inline asm
	// begin inline asm
	nanosleep.u32 %r100;
	// end inline asm
	// begin inline asm
	nanosleep.u32 %r100;
	// end inline asm
	// begin inline asm
	nanosleep.u32 %r100;
	// end inline asm
	// begin inline asm
	nanosleep.u32 %r100;
	// end inline asm
	// begin inline asm
	nanosleep.u32 %r100;
	// end inline asm
	// begin inline asm
	nanosleep.u32 %r100;
	// end inline asm
	// begin inline asm
	nanosleep.u32 %r100;
	// end inline asm
	// begin inline asm
	nanosleep.u32 %r100;
	// end inline asm
	// begin inline asm
	nanosleep.u32 %r100;
	// end inline asm
	// begin inline asm
	nanosleep.u32 %r100;
	// end inline asm
	// begin inline asm
	nanosleep.u32 %r100;
	// end inline asm
	// begin inline asm
	nanosleep.u32 %r100;
	// end inline asm
	// begin inline asm
	nanosleep.u32 %r100;
	// end inline asm
	// begin inline asm
	nanosleep.u32 %r100;
	// end inline asm
	// begin inline asm
	nanosleep.u32 %r100;
	// end inline asm
	// begin inline asm
	nanosleep.u32 %r100;
	// end inline asm
	// begin inline asm
	nanosleep.u32 %r100;
	// end inline asm
	// begin inline asm
	nanosleep.u32 %r100;
	// end inline asm
	// begin inline asm
	nanosleep.u32 %r100;
	// end inline asm
	// begin inline asm
	nanosleep.u32 %r100;
	// end inline asm
	// begin inline asm
	nanosleep.u32 %r100;
	// end inline asm
	// begin inline asm
	nanosleep.u32 %r100;
	// end inline asm
	// begin inline asm
	nanosleep.u32 %r100;
	// end inline asm
	// begin inline asm
	nanosleep.u32 %r100;
	// end inline asm
	// begin inline asm
	nanosleep.u32 %r100;
	// end inline asm
	// begin inline asm
	nanosleep.u32 %r100;
	// end inline asm
	ret;

}


// ===== COMPILED SASS (sm_100) =====

	.target	sm_100

	.elftype	@"ET_EXEC"


//--------------------- .note.nv.tkinfo           --------------------------
	.section	.note.nv.tkinfo,"",@"SHT_NOTE"
	.sectionflags	@"SHF_NOTE_NV_TKINFO"
	.tkinfo
        /*0018*/ 	.word	0x00000002
        /*0030*/ 	.string	""
        /*0030*/ 	.string	"ptxas"
        /*0030*/ 	.string	"Cuda compilation tools, release 13.0, V13.0.88"
        /*0030*/ 	.string	"Build cuda_13.0.r13.0/compiler.36424714_0"
        /*0030*/ 	.string	"-arch sm_100 -m 64 "



//--------------------- .note.nv.cuinfo           --------------------------
	.section	.note.nv.cuinfo,"",@"SHT_NOTE"
	.sectionflags	@"SHF_NOTE_NV_CUINFO"
        /*0018*/ 	.short	0x0002
        /*001a*/ 	.short	0x0064
        /*001c*/ 	.short	0x0082
	.zero		2


//--------------------- .nv.info                  --------------------------
	.section	.nv.info,"",@"SHT_CUDA_INFO"
	.align	4


	//----- nvinfo : EIATTR_REGCOUNT
	.align		4
        /*0000*/ 	.byte	0x04, 0x2f
        /*0002*/ 	.short	(.L_1 - .L_0)
	.align		4
.L_0:
        /*0004*/ 	.word	index@(_Z17kernel_sleep_warmv)
        /*0008*/ 	.word	0x00000004


	//----- nvinfo : EIATTR_FRAME_SIZE
	.align		4
.L_1:
        /*000c*/ 	.byte	0x04, 0x11
        /*000e*/ 	.short	(.L_3 - .L_2)
	.align		4
.L_2:
        /*0010*/ 	.word	index@(_Z17kernel_sleep_warmv)
        /*0014*/ 	.word	0x00000000


	//----- nvinfo : EIATTR_REGCOUNT
	.align		4
.L_3:
        /*0018*/ 	.byte	0x04, 0x2f
        /*001a*/ 	.short	(.L_5 - .L_4)
	.align		4
.L_4:
        /*001c*/ 	.word	index@(_Z13kernel_sleep0v)
        /*0020*/ 	.word	0x00000004


	//----- nvinfo : EIATTR_FRAME_SIZE
	.align		4
.L_5:
        /*0024*/ 	.byte	0x04, 0x11
        /*0026*/ 	.short	(.L_7 - .L_6)
	.align		4
.L_6:
        /*0028*/ 	.word	index@(_Z13kernel_sleep0v)
        /*002c*/ 	.word	0x00000000


	//----- nvinfo : EIATTR_REGCOUNT
	.align		4
.L_7:
        /*0030*/ 	.byte	0x04, 0x2f
        /*0032*/ 	.short	(.L_9 - .L_8)
	.align		4
.L_8:
        /*0034*/ 	.word	index@(_Z13kernel_sleep1v)
        /*0038*/ 	.word	0x00000004


	//----- nvinfo : EIATTR_FRAME_SIZE
	.align		4
.L_9:
        /*003c*/ 	.byte	0x04, 0x11
        /*003e*/ 	.short	(.L_11 - .L_10)
	.align		4
.L_10:
        /*0040*/ 	.word	index@(_Z13kernel_sleep1v)
        /*0044*/ 	.word	0x00000000


	//----- nvinfo : EIATTR_MIN_STACK_SIZE
	.align		4
.L_11:
        /*0048*/ 	.byte	0x04, 0x12
        /*004a*/ 	.short	(.L_13 - .L_12)
	.align		4
.L_12:
        /*004c*/ 	.word	index@(_Z13kernel_sleep1v)
        /*0050*/ 	.word	0x00000000


	//----- nvinfo : EIATTR_MIN_STACK_SIZE
	.align		4
.L_13:
        /*0054*/ 	.byte	0x04, 0x12
        /*0056*/ 	.short	(.L_15 - .L_14)
	.align		4
.L_14:
        /*0058*/ 	.word	index@(_Z13kernel_sleep0v)
        /*005c*/ 	.word	0x00000000


	//----- nvinfo : EIATTR_MIN_STACK_SIZE
	.align		4
.L_15:
        /*0060*/ 	.byte	0x04, 0x12
        /*0062*/ 	.short	(.L_17 - .L_16)
	.align		4
.L_16:
        /*0064*/ 	.word	index@(_Z17kernel_sleep_warmv)
        /*0068*/ 	.word	0x00000000
.L_17:


//--------------------- .nv.compat                --------------------------
	.section	.nv.compat,"",@"SHT_CUDA_COMPAT_INFO"
	.align	4
        /*0000*/ 	.byte	0x02, 0x09, 0x00, 0x00, 0x02, 0x02, 0x01, 0x00, 0x02, 0x05, 0x05, 0x00, 0x03, 0x07, 0x01, 0x01
        /*0010*/ 	.byte	0x02, 0x03, 0x00, 0x00, 0x02, 0x06, 0x01, 0x00, 0x04, 0x0b, 0x08, 0x00, 0x09, 0x00, 0x00, 0x00
        /*0020*/ 	.byte	0x00, 0x00, 0x00, 0x00


//--------------------- .nv.info._Z13kernel_sleep1v --------------------------
	.section	.nv.info._Z13kernel_sleep1v,"",@"SHT_CUDA_INFO"
	.sectionflags	@""
	.align	4


	//----- nvinfo : EIATTR_CUDA_API_VERSION
	.align		4
        /*0000*/ 	.byte	0x04, 0x37
        /*0002*/ 	.short	(.L_19 - .L_18)
.L_18:
        /*0004*/ 	.word	0x00000082


	//----- nvinfo : EIATTR_SPARSE_MMA_MASK
	.align		4
.L_19:
        /*0008*/ 	.byte	0x03, 0x50
        /*000a*/ 	.short	0x0000


	//----- nvinfo : EIATTR_MAXREG_COUNT
	.align		4
        /*000c*/ 	.byte	0x03, 0x1b
        /*000e*/ 	.short	0x00ff


	//----- nvinfo : EIATTR_MERCURY_ISA_VERSION
	.align		4
        /*0010*/ 	.byte	0x03, 0x5f
        /*0012*/ 	.short	0x0101


	//----- nvinfo : EIATTR_VRC_CTA_INIT_COUNT
	.align		4
        /*0014*/ 	.byte	0x02, 0x4a
	.zero		1
	.zero		1


	//----- nvinfo : EIATTR_EXIT_INSTR_OFFSETS
	.align		4
        /*0018*/ 	.byte	0x04, 0x1c
        /*001a*/ 	.short	(.L_21 - .L_20)


	//   ....[0]....
.L_20:
        /*001c*/ 	.word	0x00000650


	//----- nvinfo : EIATTR_SW_WAR
	.align		4
.L_21:
        /*0020*/ 	.byte	0x04, 0x36
        /*0022*/ 	.short	(.L_23 - .L_22)
.L_22:
        /*0024*/ 	.word	0x00000008
.L_23:


//--------------------- .nv.info._Z13kernel_sleep0v --------------------------
	.section	.nv.info._Z13kernel_sleep0v,"",@"SHT_CUDA_INFO"
	.sectionflags	@""
	.align	4


	//----- nvinfo : EIATTR_CUDA_API_VERSION
	.align		4
        /*0000*/ 	.byte	0x04, 0x37
        /*0002*/ 	.short	(.L_25 - .L_24)
.L_24:
        /*0004*/ 	.word	0x00000082


	//----- nvinfo : EIATTR_SPARSE_MMA_MASK
	.align		4
.L_25:
        /*0008*/ 	.byte	0x03, 0x50
        /*000a*/ 	.short	0x0000


	//----- nvinfo : EIATTR_MAXREG_COUNT
	.align		4
        /*000c*/ 	.byte	0x03, 0x1b
        /*000e*/ 	.short	0x00ff


	//----- nvinfo : EIATTR_MERCURY_ISA_VERSION
	.align		4
        /*0010*/ 	.byte	0x03, 0x5f
        /*0012*/ 	.short	0x0101


	//----- nvinfo : EIATTR_VRC_CTA_INIT_COUNT
	.align		4
        /*0014*/ 	.byte	0x02, 0x4a
	.zero		1
	.zero		1


	//----- nvinfo : EIATTR_EXIT_INSTR_OFFSETS
	.align		4
        /*0018*/ 	.byte	0x04, 0x1c
        /*001a*/ 	.short	(.L_27 - .L_26)


	//   ....[0]....
.L_26:
        /*001c*/ 	.word	0x00000650


	//----- nvinfo : EIATTR_SW_WAR
	.align		4
.L_27:
        /*0020*/ 	.byte	0x04, 0x36
        /*0022*/ 	.short	(.L_29 - .L_28)
.L_28:
        /*0024*/ 	.word	0x00000008
.L_29:


//--------------------- .nv.info._Z17kernel_sleep_warmv --------------------------
	.section	.nv.info._Z17kernel_sleep_warmv,"",@"SHT_CUDA_INFO"
	.sectionflags	@""
	.align	4


	//----- nvinfo : EIATTR_CUDA_API_VERSION
	.align		4
        /*0000*/ 	.byte	0x04, 0x37
        /*0002*/ 	.short	(.L_31 - .L_30)
.L_30:
        /*0004*/ 	.word	0x00000082


	//----- nvinfo : EIATTR_SPARSE_MMA_MASK
	.align		4
.L_31:
        /*0008*/ 	.byte	0x03, 0x50
        /*000a*/ 	.short	0x0000


	//----- nvinfo : EIATTR_MAXREG_COUNT
	.align		4
        /*000c*/ 	.byte	0x03, 0x1b
        /*000e*/ 	.short	0x00ff


	//----- nvinfo : EIATTR_MERCURY_ISA_VERSION
	.align		4
        /*0010*/ 	.byte	0x03, 0x5f
        /*0012*/ 	.short	0x0101


	//----- nvinfo : EIATTR_VRC_CTA_INIT_COUNT
	.align		4
        /*0014*/ 	.byte	0x02, 0x4a
	.zero		1
	.zero		1


	//----- nvinfo : EIATTR_EXIT_INSTR_OFFSETS
	.align		4
        /*0018*/ 	.byte	0x04, 0x1c
        /*001a*/ 	.short	(.L_33 - .L_32)


	//   ....[0]....
.L_32:
        /*001c*/ 	.word	0x00000650


	//----- nvinfo : EIATTR_SW_WAR
	.align		4
.L_33:
        /*0020*/ 	.byte	0x04, 0x36
        /*0022*/ 	.short	(.L_35 - .L_34)
.L_34:
        /*0024*/ 	.word	0x00000008
.L_35:


//--------------------- .nv.callgraph             --------------------------
	.section	.nv.callgraph,"",@"SHT_CUDA_CALLGRAPH"
	.align	4
	.sectionentsize	8
	.align		4
        /*0000*/ 	.word	0x00000000
	.align		4
        /*0004*/ 	.word	0xffffffff
	.align		4
        /*0008*/ 	.word	0x00000000
	.align		4
        /*000c*/ 	.word	0xfffffffe
	.align		4
        /*0010*/ 	.word	0x00000000
	.align		4
        /*0014*/ 	.word	0xfffffffd
	.align		4
        /*0018*/ 	.word	0x00000000
	.align		4
        /*001c*/ 	.word	0xfffffffc


//--------------------- .text._Z13kernel_sleep1v  --------------------------
	.section	.text._Z13kernel_sleep1v,"ax",@progbits
	.align	128
        .global         _Z13kernel_sleep1v
        .type           _Z13kernel_sleep1v,@function
        .size           _Z13kernel_sleep1v,(.L_x_3 - _Z13kernel_sleep1v)
        .other          _Z13kernel_sleep1v,@"STO_CUDA_ENTRY STV_DEFAULT"
_Z13kernel_sleep1v:
.text._Z13kernel_sleep1v:
[----:B------:R-:W-:Y:S01]  /*0000*/  LDC R1, c[0x0][0x37c] ;  /* 0x0000df00ff017b82 */ /* 0x000fe20000000800 */
[----:B------:R-:W-:Y:S08]  /*0010*/  NANOSLEEP 0x3e8 ;  /* 0x000003e80000795d */ /* 0x000ff00003800000 */
        /* <DEDUP_REMOVED lines=98> */
[----:B------:R-:W-:Y:S05]  /*0640*/  NANOSLEEP 0x3e8 ;  /* 0x000003e80000795d */ /* 0x000fea0003800000 */
[----:B------:R-:W-:Y:S05]  /*0650*/  EXIT ;  /* 0x000000000000794d */ /* 0x000fea0003800000 */
.L_x_0:
[----:B------:R-:W-:-:S00]  /*0660*/  BRA `(.L_x_0) ;  /* 0xfffffffc00fc7947 */ /* 0x000fc0000383ffff */
[----:B------:R-:W-:-:S00]  /*0670*/  NOP ;  /* 0x0000000000007918 */ /* 0x000fc00000000000 */
        /* <DEDUP_REMOVED lines=8> */
.L_x_3:


//--------------------- .text._Z13kernel_sleep0v  --------------------------
	.section	.text._Z13kernel_sleep0v,"ax",@progbits
	.align	128
        .global         _Z13kernel_sleep0v
        .type           _Z13kernel_sleep0v,@function
        .size           _Z13kernel_sleep0v,(.L_x_4 - _Z13kernel_sleep0v)
        .other          _Z13kernel_sleep0v,@"STO_CUDA_ENTRY STV_DEFAULT"
_Z13kernel_sleep0v:
.text._Z13kernel_sleep0v:
        /* <DEDUP_REMOVED lines=102> */
.L_x_1:
        /* <DEDUP_REMOVED lines=10> */
.L_x_4:


//--------------------- .text._Z17kernel_sleep_warmv --------------------------
	.section	.text._Z17kernel_sleep_warmv,"ax",@progbits
	.align	128
        .global         _Z17kernel_sleep_warmv
        .type           _Z17kernel_sleep_warmv,@function
        .size           _Z17kernel_sleep_warmv,(.L_x_5 - _Z17kernel_sleep_warmv)
        .other          _Z17kernel_sleep_warmv,@"STO_CUDA_ENTRY STV_DEFAULT"
_Z17kernel_sleep_warmv:
.text._Z17kernel_sleep_warmv:
        /* <DEDUP_REMOVED lines=102> */
.L_x_2:
        /* <DEDUP_REMOVED lines=10> */
.L_x_5:


//--------------------- .nv.shared.reserved.0     --------------------------
	.section	.nv.shared.reserved.0,"aw",@nobits
	.weak		__nv_reservedSMEM_offset_0_alias
	.size		__nv_reservedSMEM_offset_0_alias, 0, 64
	.other		__nv_reservedSMEM_offset_0_alias,@"STO_CUDA_RESERVED_SHARED STV_DEFAULT"
__nv_reservedSMEM_offset_0_alias:
	.zero		0
	.zero		64


//--------------------- .nv.constant0._Z13kernel_sleep1v --------------------------
	.section	.nv.constant0._Z13kernel_sleep1v,"a",@progbits
	.sectionflags	@""
	.align	4
.nv.constant0._Z13kernel_sleep1v:
	.zero		896


//--------------------- .nv.constant0._Z13kernel_sleep0v --------------------------
	.section	.nv.constant0._Z13kernel_sleep0v,"a",@progbits
	.sectionflags	@""
	.align	4
.nv.constant0._Z13kernel_sleep0v:
	.zero		896


//--------------------- .nv.constant0._Z17kernel_sleep_warmv --------------------------
	.section	.nv.constant0._Z17kernel_sleep_warmv,"a",@progbits
	.sectionflags	@""
	.align	4
.nv.constant0._Z17kernel_sleep_warmv:
	.zero		896


//--------------------- SYMBOLS --------------------------

	.type		.nv.reservedSmem.offset0,@object
	.size		.nv.reservedSmem.offset0,0x4
